//
// Generated by NVIDIA NVVM Compiler
//
// Compiler Build ID: CL-36424714
// Cuda compilation tools, release 13.0, V13.0.88
// Based on NVVM 20.0.0
//

.version 9.0
.target sm_100
.address_size 64

	// .globl	_Z14add_two_vectoriPfS_S_

.visible .entry _Z14add_two_vectoriPfS_S_(
	.param .u32 _Z14add_two_vectoriPfS_S__param_0,
	.param .u64 .ptr .align 1 _Z14add_two_vectoriPfS_S__param_1,
	.param .u64 .ptr .align 1 _Z14add_two_vectoriPfS_S__param_2,
	.param .u64 .ptr .align 1 _Z14add_two_vectoriPfS_S__param_3
)
{
	.reg .pred 	%p<2>;
	.reg .b32 	%r<6>;
	.reg .b32 	%f<4>;
	.reg .b64 	%rd<11>;

	ld.param.u32 	%r2, [_Z14add_two_vectoriPfS_S__param_0];
	ld.param.u64 	%rd1, [_Z14add_two_vectoriPfS_S__param_1];
	ld.param.u64 	%rd2, [_Z14add_two_vectoriPfS_S__param_2];
	ld.param.u64 	%rd3, [_Z14add_two_vectoriPfS_S__param_3];
	mov.u32 	%r3, %tid.x;
	mov.u32 	%r4, %ntid.x;
	mov.u32 	%r5, %ctaid.x;
	mad.lo.s32 	%r1, %r4, %r5, %r3;
	setp.ge.s32 	%p1, %r1, %r2;
	@%p1 bra 	$L__BB0_2;
	cvta.to.global.u64 	%rd4, %rd1;
	cvta.to.global.u64 	%rd5, %rd2;
	cvta.to.global.u64 	%rd6, %rd3;
	mul.wide.s32 	%rd7, %r1, 4;
	add.s64 	%rd8, %rd4, %rd7;
	ld.global.f32 	%f1, [%rd8];
	add.s64 	%rd9, %rd5, %rd7;
	ld.global.f32 	%f2, [%rd9];
	add.f32 	%f3, %f1, %f2;
	add.s64 	%rd10, %rd6, %rd7;
	st.global.f32 	[%rd10], %f3;
$L__BB0_2:
	ret;

}
	// .globl	_Z22add_two_vector_dynamicPiS_iPfS0_S0_
.visible .entry _Z22add_two_vector_dynamicPiS_iPfS0_S0_(
	.param .u64 .ptr .align 1 _Z22add_two_vector_dynamicPiS_iPfS0_S0__param_0,
	.param .u64 .ptr .align 1 _Z22add_two_vector_dynamicPiS_iPfS0_S0__param_1,
	.param .u32 _Z22add_two_vector_dynamicPiS_iPfS0_S0__param_2,
	.param .u64 .ptr .align 1 _Z22add_two_vector_dynamicPiS_iPfS0_S0__param_3,
	.param .u64 .ptr .align 1 _Z22add_two_vector_dynamicPiS_iPfS0_S0__param_4,
	.param .u64 .ptr .align 1 _Z22add_two_vector_dynamicPiS_iPfS0_S0__param_5
)
{
	.reg .pred 	%p<2>;
	.reg .b32 	%r<6>;
	.reg .b32 	%f<4>;
	.reg .b64 	%rd<11>;

	ld.param.u32 	%r2, [_Z22add_two_vector_dynamicPiS_iPfS0_S0__param_2];
	ld.param.u64 	%rd1, [_Z22add_two_vector_dynamicPiS_iPfS0_S0__param_3];
	ld.param.u64 	%rd2, [_Z22add_two_vector_dynamicPiS_iPfS0_S0__param_4];
	ld.param.u64 	%rd3, [_Z22add_two_vector_dynamicPiS_iPfS0_S0__param_5];
	mov.u32 	%r3, %tid.x;
	mov.u32 	%r4, %ntid.x;
	mov.u32 	%r5, %ctaid.x;
	mad.lo.s32 	%r1, %r4, %r5, %r3;
	setp.ge.s32 	%p1, %r1, %r2;
	@%p1 bra 	$L__BB1_2;
	cvta.to.global.u64 	%rd4, %rd1;
	cvta.to.global.u64 	%rd5, %rd2;
	cvta.to.global.u64 	%rd6, %rd3;
	mul.wide.s32 	%rd7, %r1, 4;
	add.s64 	%rd8, %rd4, %rd7;
	ld.global.f32 	%f1, [%rd8];
	add.s64 	%rd9, %rd5, %rd7;
	ld.global.f32 	%f2, [%rd9];
	add.f32 	%f3, %f1, %f2;
	add.s64 	%rd10, %rd6, %rd7;
	st.global.f32 	[%rd10], %f3;
$L__BB1_2:
	ret;

}


// ===== COMPILED SASS (sm_100) =====

	.target	sm_100

	.elftype	@"ET_EXEC"


//--------------------- .note.nv.tkinfo           --------------------------
	.section	.note.nv.tkinfo,"",@"SHT_NOTE"
	.sectionflags	@"SHF_NOTE_NV_TKINFO"
	.tkinfo
        /*0018*/ 	.word	0x00000002
        /*0030*/ 	.string	""
        /*0030*/ 	.string	"ptxas"
        /*0030*/ 	.string	"Cuda compilation tools, release 13.0, V13.0.88"
        /*0030*/ 	.string	"Build cuda_13.0.r13.0/compiler.36424714_0"
        /*0030*/ 	.string	"-arch sm_100 -m 64 "



//--------------------- .note.nv.cuinfo           --------------------------
	.section	.note.nv.cuinfo,"",@"SHT_NOTE"
	.sectionflags	@"SHF_NOTE_NV_CUINFO"
        /*0018*/ 	.short	0x0002
        /*001a*/ 	.short	0x0064
        /*001c*/ 	.short	0x0082
	.zero		2


//--------------------- .nv.info                  --------------------------
	.section	.nv.info,"",@"SHT_CUDA_INFO"
	.align	4


	//----- nvinfo : EIATTR_REGCOUNT
	.align		4
        /*0000*/ 	.byte	0x04, 0x2f
        /*0002*/ 	.short	(.L_1 - .L_0)
	.align		4
.L_0:
        /*0004*/ 	.word	index@(_Z14add_two_vectoriPfS_S_)
        /*0008*/ 	.word	0x0000000c


	//----- nvinfo : EIATTR_FRAME_SIZE
	.align		4
.L_1:
        /*000c*/ 	.byte	0x04, 0x11
        /*000e*/ 	.short	(.L_3 - .L_2)
	.align		4
.L_2:
        /*0010*/ 	.word	index@(_Z14add_two_vectoriPfS_S_)
        /*0014*/ 	.word	0x00000000


	//----- nvinfo : EIATTR_REGCOUNT
	.align		4
.L_3:
        /*0018*/ 	.byte	0x04, 0x2f
        /*001a*/ 	.short	(.L_5 - .L_4)
	.align		4
.L_4:
        /*001c*/ 	.word	index@(_Z22add_two_vector_dynamicPiS_iPfS0_S0_)
        /*0020*/ 	.word	0x0000000c


	//----- nvinfo : EIATTR_FRAME_SIZE
	.align		4
.L_5:
        /*0024*/ 	.byte	0x04, 0x11
        /*0026*/ 	.short	(.L_7 - .L_6)
	.align		4
.L_6:
        /*0028*/ 	.word	index@(_Z22add_two_vector_dynamicPiS_iPfS0_S0_)
        /*002c*/ 	.word	0x00000000


	//----- nvinfo : EIATTR_MIN_STACK_SIZE
	.align		4
.L_7:
        /*0030*/ 	.byte	0x04, 0x12
        /*0032*/ 	.short	(.L_9 - .L_8)
	.align		4
.L_8:
        /*0034*/ 	.word	index@(_Z22add_two_vector_dynamicPiS_iPfS0_S0_)
        /*0038*/ 	.word	0x00000000


	//----- nvinfo : EIATTR_MIN_STACK_SIZE
	.align		4
.L_9:
        /*003c*/ 	.byte	0x04, 0x12
        /*003e*/ 	.short	(.L_11 - .L_10)
	.align		4
.L_10:
        /*0040*/ 	.word	index@(_Z14add_two_vectoriPfS_S_)
        /*0044*/ 	.word	0x00000000
.L_11:


//--------------------- .nv.compat                --------------------------
	.section	.nv.compat,"",@"SHT_CUDA_COMPAT_INFO"
	.align	4
        /*0000*/ 	.byte	0x02, 0x09, 0x00, 0x00, 0x02, 0x02, 0x01, 0x00, 0x02, 0x05, 0x05, 0x00, 0x03, 0x07, 0x01, 0x01
        /*0010*/ 	.byte	0x02, 0x03, 0x00, 0x00, 0x02, 0x06, 0x01, 0x00, 0x04, 0x0b, 0x08, 0x00, 0x09, 0x00, 0x00, 0x00
        /*0020*/ 	.byte	0x00, 0x00, 0x00, 0x00


//--------------------- .nv.info._Z22add_two_vector_dynamicPiS_iPfS0_S0_ --------------------------
	.section	.nv.info._Z22add_two_vector_dynamicPiS_iPfS0_S0_,"",@"SHT_CUDA_INFO"
	.sectionflags	@""
	.align	4


	//----- nvinfo : EIATTR_CUDA_API_VERSION
	.align		4
        /*0000*/ 	.byte	0x04, 0x37
        /*0002*/ 	.short	(.L_13 - .L_12)
.L_12:
        /*0004*/ 	.word	0x00000082


	//----- nvinfo : EIATTR_KPARAM_INFO
	.align		4
.L_13:
        /*0008*/ 	.byte	0x04, 0x17
        /*000a*/ 	.short	(.L_15 - .L_14)
.L_14:
        /*000c*/ 	.word	0x00000000
        /*0010*/ 	.short	0x0005
        /*0012*/ 	.short	0x0028
        /*0014*/ 	.byte	0x00, 0xf5, 0x21, 0x00


	//----- nvinfo : EIATTR_KPARAM_INFO
	.align		4
.L_15:
        /*0018*/ 	.byte	0x04, 0x17
        /*001a*/ 	.short	(.L_17 - .L_16)
.L_16:
        /*001c*/ 	.word	0x00000000
        /*0020*/ 	.short	0x0004
        /*0022*/ 	.short	0x0020
        /*0024*/ 	.byte	0x00, 0xf5, 0x21, 0x00


	//----- nvinfo : EIATTR_KPARAM_INFO
	.align		4
.L_17:
        /*0028*/ 	.byte	0x04, 0x17
        /*002a*/ 	.short	(.L_19 - .L_18)
.L_18:
        /*002c*/ 	.word	0x00000000
        /*0030*/ 	.short	0x0003
        /*0032*/ 	.short	0x0018
        /*0034*/ 	.byte	0x00, 0xf5, 0x21, 0x00


	//----- nvinfo : EIATTR_KPARAM_INFO
	.align		4
.L_19:
        /*0038*/ 	.byte	0x04, 0x17
        /*003a*/ 	.short	(.L_21 - .L_20)
.L_20:
        /*003c*/ 	.word	0x00000000
        /*0040*/ 	.short	0x0002
        /*0042*/ 	.short	0x0010
        /*0044*/ 	.byte	0x00, 0xf0, 0x11, 0x00


	//----- nvinfo : EIATTR_KPARAM_INFO
	.align		4
.L_21:
        /*0048*/ 	.byte	0x04, 0x17
        /*004a*/ 	.short	(.L_23 - .L_22)
.L_22:
        /*004c*/ 	.word	0x00000000
        /*0050*/ 	.short	0x0001
        /*0052*/ 	.short	0x0008
        /*0054*/ 	.byte	0x00, 0xf5, 0x21, 0x00


	//----- nvinfo : EIATTR_KPARAM_INFO
	.align		4
.L_23:
        /*0058*/ 	.byte	0x04, 0x17
        /*005a*/ 	.short	(.L_25 - .L_24)
.L_24:
        /*005c*/ 	.word	0x00000000
        /*0060*/ 	.short	0x0000
        /*0062*/ 	.short	0x0000
        /*0064*/ 	.byte	0x00, 0xf5, 0x21, 0x00


	//----- nvinfo : EIATTR_SPARSE_MMA_MASK
	.align		4
.L_25:
        /*0068*/ 	.byte	0x03, 0x50
        /*006a*/ 	.short	0x0000


	//----- nvinfo : EIATTR_MAXREG_COUNT
	.align		4
        /*006c*/ 	.byte	0x03, 0x1b
        /*006e*/ 	.short	0x00ff


	//----- nvinfo : EIATTR_MERCURY_ISA_VERSION
	.align		4
        /*0070*/ 	.byte	0x03, 0x5f
        /*0072*/ 	.short	0x0101


	//----- nvinfo : EIATTR_VRC_CTA_INIT_COUNT
	.align		4
        /*0074*/ 	.byte	0x02, 0x4a
	.zero		1
	.zero		1


	//----- nvinfo : EIATTR_EXIT_INSTR_OFFSETS
	.align		4
        /*0078*/ 	.byte	0x04, 0x1c
        /*007a*/ 	.short	(.L_27 - .L_26)


	//   ....[0]....
.L_26:
        /*007c*/ 	.word	0x00000070


	//   ....[1]....
        /*0080*/ 	.word	0x00000130


	//----- nvinfo : EIATTR_CBANK_PARAM_SIZE
	.align		4
.L_27:
        /*0084*/ 	.byte	0x03, 0x19
        /*0086*/ 	.short	0x0030


	//----- nvinfo : EIATTR_PARAM_CBANK
	.align		4
        /*0088*/ 	.byte	0x04, 0x0a
        /*008a*/ 	.short	(.L_29 - .L_28)
	.align		4
.L_28:
        /*008c*/ 	.word	index@(.nv.constant0._Z22add_two_vector_dynamicPiS_iPfS0_S0_)
        /*0090*/ 	.short	0x0380
        /*0092*/ 	.short	0x0030


	//----- nvinfo : EIATTR_SW_WAR
	.align		4
.L_29:
        /*0094*/ 	.byte	0x04, 0x36
        /*0096*/ 	.short	(.L_31 - .L_30)
.L_30:
        /*0098*/ 	.word	0x00000008
.L_31:


//--------------------- .nv.info._Z14add_two_vectoriPfS_S_ --------------------------
	.section	.nv.info._Z14add_two_vectoriPfS_S_,"",@"SHT_CUDA_INFO"
	.sectionflags	@""
	.align	4


	//----- nvinfo : EIATTR_CUDA_API_VERSION
	.align		4
        /*0000*/ 	.byte	0x04, 0x37
        /*0002*/ 	.short	(.L_33 - .L_32)
.L_32:
        /*0004*/ 	.word	0x00000082


	//----- nvinfo : EIATTR_KPARAM_INFO
	.align		4
.L_33:
        /*0008*/ 	.byte	0x04, 0x17
        /*000a*/ 	.short	(.L_35 - .L_34)
.L_34:
        /*000c*/ 	.word	0x00000000
        /*0010*/ 	.short	0x0003
        /*0012*/ 	.short	0x0018
        /*0014*/ 	.byte	0x00, 0xf5, 0x21, 0x00


	//----- nvinfo : EIATTR_KPARAM_INFO
	.align		4
.L_35:
        /*0018*/ 	.byte	0x04, 0x17
        /*001a*/ 	.short	(.L_37 - .L_36)
.L_36:
        /*001c*/ 	.word	0x00000000
        /*0020*/ 	.short	0x0002
        /*0022*/ 	.short	0x0010
        /*0024*/ 	.byte	0x00, 0xf5, 0x21, 0x00


	//----- nvinfo : EIATTR_KPARAM_INFO
	.align		4
.L_37:
        /*0028*/ 	.byte	0x04, 0x17
        /*002a*/ 	.short	(.L_39 - .L_38)
.L_38:
        /*002c*/ 	.word	0x00000000
        /*0030*/ 	.short	0x0001
        /*0032*/ 	.short	0x0008
        /*0034*/ 	.byte	0x00, 0xf5, 0x21, 0x00


	//----- nvinfo : EIATTR_KPARAM_INFO
	.align		4
.L_39:
        /*0038*/ 	.byte	0x04, 0x17
        /*003a*/ 	.short	(.L_41 - .L_40)
.L_40:
        /*003c*/ 	.word	0x00000000
        /*0040*/ 	.short	0x0000
        /*0042*/ 	.short	0x0000
        /*0044*/ 	.byte	0x00, 0xf0, 0x11, 0x00


	//----- nvinfo : EIATTR_SPARSE_MMA_MASK
	.align		4
.L_41:
        /*0048*/ 	.byte	0x03, 0x50
        /*004a*/ 	.short	0x0000


	//----- nvinfo : EIATTR_MAXREG_COUNT
	.align		4
        /*004c*/ 	.byte	0x03, 0x1b
        /*004e*/ 	.short	0x00ff


	//----- nvinfo : EIATTR_MERCURY_ISA_VERSION
	.align		4
        /*0050*/ 	.byte	0x03, 0x5f
        /*0052*/ 	.short	0x0101


	//----- nvinfo : EIATTR_VRC_CTA_INIT_COUNT
	.align		4
        /*0054*/ 	.byte	0x02, 0x4a
	.zero		1
	.zero		1


	//----- nvinfo : EIATTR_EXIT_INSTR_OFFSETS
	.align		4
        /*0058*/ 	.byte	0x04, 0x1c
        /*005a*/ 	.short	(.L_43 - .L_42)


	//   ....[0]....
.L_42:
        /*005c*/ 	.word	0x00000070


	//   ....[1]....
        /*0060*/ 	.word	0x00000130


	//----- nvinfo : EIATTR_CBANK_PARAM_SIZE
	.align		4
.L_43:
        /*0064*/ 	.byte	0x03, 0x19
        /*0066*/ 	.short	0x0020


	//----- nvinfo : EIATTR_PARAM_CBANK
	.align		4
        /*0068*/ 	.byte	0x04, 0x0a
        /*006a*/ 	.short	(.L_45 - .L_44)
	.align		4
.L_44:
        /*006c*/ 	.word	index@(.nv.constant0._Z14add_two_vectoriPfS_S_)
        /*0070*/ 	.short	0x0380
        /*0072*/ 	.short	0x0020


	//----- nvinfo : EIATTR_SW_WAR
	.align		4
.L_45:
        /*0074*/ 	.byte	0x04, 0x36
        /*0076*/ 	.short	(.L_47 - .L_46)
.L_46:
        /*0078*/ 	.word	0x00000008
.L_47:


//--------------------- .nv.callgraph             --------------------------
	.section	.nv.callgraph,"",@"SHT_CUDA_CALLGRAPH"
	.align	4
	.sectionentsize	8
	.align		4
        /*0000*/ 	.word	0x00000000
	.align		4
        /*0004*/ 	.word	0xffffffff
	.align		4
        /*0008*/ 	.word	0x00000000
	.align		4
        /*000c*/ 	.word	0xfffffffe
	.align		4
        /*0010*/ 	.word	0x00000000
	.align		4
        /*0014*/ 	.word	0xfffffffd
	.align		4
        /*0018*/ 	.word	0x00000000
	.align		4
        /*001c*/ 	.word	0xfffffffc


//--------------------- .text._Z22add_two_vector_dynamicPiS_iPfS0_S0_ --------------------------
	.section	.text._Z22add_two_vector_dynamicPiS_iPfS0_S0_,"ax",@progbits
	.align	128
        .global         _Z22add_two_vector_dynamicPiS_iPfS0_S0_
        .type           _Z22add_two_vector_dynamicPiS_iPfS0_S0_,@function
        .size           _Z22add_two_vector_dynamicPiS_iPfS0_S0_,(.L_x_2 - _Z22add_two_vector_dynamicPiS_iPfS0_S0_)
        .other          _Z22add_two_vector_dynamicPiS_iPfS0_S0_,@"STO_CUDA_ENTRY STV_DEFAULT"
_Z22add_two_vector_dynamicPiS_iPfS0_S0_:
.text._Z22add_two_vector_dynamicPiS_iPfS0_S0_:
[----:B------:R-:W-:Y:S01]  /*0000*/  LDC R1, c[0x0][0x37c] ;  /* 0x0000df00ff017b82 */ /* 0x000fe20000000800 */
[----:B------:R-:W0:Y:S01]  /*0010*/  S2R R9, SR_TID.X ;  /* 0x0000000000097919 */ /* 0x000e220000002100 */
[----:B------:R-:W0:Y:S01]  /*0020*/  LDCU UR4, c[0x0][0x360] ;  /* 0x00006c00ff0477ac */ /* 0x000e220008000800 */
[----:B------:R-:W0:Y:S01]  /*0030*/  S2R R0, SR_CTAID.X ;  /* 0x0000000000007919 */ /* 0x000e220000002500 */
[----:B------:R-:W1:Y:S01]  /*0040*/  LDCU UR5, c[0x0][0x390] ;  /* 0x00007200ff0577ac */ /* 0x000e620008000800 */
[----:B0-----:R-:W-:-:S05]  /*0050*/  IMAD R9, R0, UR4, R9 ;  /* 0x0000000400097c24 */ /* 0x001fca000f8e0209 */
[----:B-1----:R-:W-:-:S13]  /*0060*/  ISETP.GE.AND P0, PT, R9, UR5, PT ;  /* 0x0000000509007c0c */ /* 0x002fda000bf06270 */
[----:B------:R-:W-:Y:S05]  /*0070*/  @P0 EXIT ;  /* 0x000000000000094d */ /* 0x000fea0003800000 */
[----:B------:R-:W0:Y:S01]  /*0080*/  LDC.64 R2, c[0x0][0x398] ;  /* 0x0000e600ff027b82 */ /* 0x000e220000000a00 */
[----:B------:R-:W1:Y:S07]  /*0090*/  LDCU.64 UR4, c[0x0][0x358] ;  /* 0x00006b00ff0477ac */ /* 0x000e6e0008000a00 */
[----:B------:R-:W2:Y:S08]  /*00a0*/  LDC.64 R4, c[0x0][0x3a0] ;  /* 0x0000e800ff047b82 */ /* 0x000eb00000000a00 */
[----:B------:R-:W3:Y:S01]  /*00b0*/  LDC.64 R6, c[0x0][0x3a8] ;  /* 0x0000ea00ff067b82 */ /* 0x000ee20000000a00 */
[----:B0-----:R-:W-:-:S06]  /*00c0*/  IMAD.WIDE R2, R9, 0x4, R2 ;  /* 0x0000000409027825 */ /* 0x001fcc00078e0202 */
[----:B-1----:R-:W4:Y:S01]  /*00d0*/  LDG.E R2, desc[UR4][R2.64] ;  /* 0x0000000402027981 */ /* 0x002f22000c1e1900 */
[----:B--2---:R-:W-:-:S06]  /*00e0*/  IMAD.WIDE R4, R9, 0x4, R4 ;  /* 0x0000000409047825 */ /* 0x004fcc00078e0204 */
[----:B------:R-:W4:Y:S01]  /*00f0*/  LDG.E R5, desc[UR4][R4.64] ;  /* 0x0000000404057981 */ /* 0x000f22000c1e1900 */
[----:B---3--:R-:W-:-:S04]  /*0100*/  IMAD.WIDE R6, R9, 0x4, R6 ;  /* 0x0000000409067825 */ /* 0x008fc800078e0206 */
[----:B----4-:R-:W-:-:S05]  /*0110*/  FADD R9, R2, R5 ;  /* 0x0000000502097221 */ /* 0x010fca0000000000 */
[----:B------:R-:W-:Y:S01]  /*0120*/  STG.E desc[UR4][R6.64], R9 ;  /* 0x0000000906007986 */ /* 0x000fe2000c101904 */
[----:B------:R-:W-:Y:S05]  /*0130*/  EXIT ;  /* 0x000000000000794d */ /* 0x000fea0003800000 */
.L_x_0:
[----:B------:R-:W-:-:S00]  /*0140*/  BRA `(.L_x_0) ;  /* 0xfffffffc00fc7947 */ /* 0x000fc0000383ffff */
[----:B------:R-:W-:-:S00]  /*0150*/  NOP ;  /* 0x0000000000007918 */ /* 0x000fc00000000000 */
        /* <DEDUP_REMOVED lines=10> */
.L_x_2:


//--------------------- .text._Z14add_two_vectoriPfS_S_ --------------------------
	.section	.text._Z14add_two_vectoriPfS_S_,"ax",@progbits
	.align	128
        .global         _Z14add_two_vectoriPfS_S_
        .type           _Z14add_two_vectoriPfS_S_,@function
        .size           _Z14add_two_vectoriPfS_S_,(.L_x_3 - _Z14add_two_vectoriPfS_S_)
        .other          _Z14add_two_vectoriPfS_S_,@"STO_CUDA_ENTRY STV_DEFAULT"
_Z14add_two_vectoriPfS_S_:
.text._Z14add_two_vectoriPfS_S_:
        /* <DEDUP_REMOVED lines=20> */
.L_x_1:
        /* <DEDUP_REMOVED lines=12> */
.L_x_3:


//--------------------- .nv.shared.reserved.0     --------------------------
	.section	.nv.shared.reserved.0,"aw",@nobits
	.weak		__nv_reservedSMEM_offset_0_alias
	.size		__nv_reservedSMEM_offset_0_alias, 0, 64
	.other		__nv_reservedSMEM_offset_0_alias,@"STO_CUDA_RESERVED_SHARED STV_DEFAULT"
__nv_reservedSMEM_offset_0_alias:
	.zero		0
	.zero		64


//--------------------- .nv.constant0._Z22add_two_vector_dynamicPiS_iPfS0_S0_ --------------------------
	.section	.nv.constant0._Z22add_two_vector_dynamicPiS_iPfS0_S0_,"a",@progbits
	.sectionflags	@""
	.align	4
.nv.constant0._Z22add_two_vector_dynamicPiS_iPfS0_S0_:
	.zero		944


//--------------------- .nv.constant0._Z14add_two_vectoriPfS_S_ --------------------------
	.section	.nv.constant0._Z14add_two_vectoriPfS_S_,"a",@progbits
	.sectionflags	@""
	.align	4
.nv.constant0._Z14add_two_vectoriPfS_S_:
	.zero		928


//--------------------- SYMBOLS --------------------------

	.type		.nv.reservedSmem.offset0,@object
	.size		.nv.reservedSmem.offset0,0x4
